	.headerflags	@"EF_CUDA_TEXMODE_UNIFIED EF_CUDA_64BIT_ADDRESS EF_CUDA_ACCELERATORS EF_CUDA_SM90 EF_CUDA_VIRTUAL_SM(EF_CUDA_SM90)"
	.elftype	@"ET_EXEC"


//--------------------- .nv.info                  --------------------------
	.section	.nv.info,"",@"SHT_CUDA_INFO"
	.align	4


	//----- nvinfo : EIATTR_REGCOUNT
	.align		4
        /*0000*/ 	.byte	0x04, 0x2f
        /*0002*/ 	.short	(.L_3 - .L_2)
	.align		4
.L_2:
        /*0004*/ 	.word	index@(triton_poi_fused__native_batch_norm_legit_no_training_34)
        /*0008*/ 	.word	0x00000016


	//----- nvinfo : EIATTR_MIN_STACK_SIZE
	.align		4
.L_3:
        /*000c*/ 	.byte	0x04, 0x12
        /*000e*/ 	.short	(.L_5 - .L_4)
	.align		4
.L_4:
        /*0010*/ 	.word	index@(triton_poi_fused__native_batch_norm_legit_no_training_34)
        /*0014*/ 	.word	0x00000000


	//----- nvinfo : EIATTR_FRAME_SIZE
	.align		4
.L_5:
        /*0018*/ 	.byte	0x04, 0x11
        /*001a*/ 	.short	(.L_7 - .L_6)
	.align		4
.L_6:
        /*001c*/ 	.word	index@(triton_poi_fused__native_batch_norm_legit_no_training_34)
        /*0020*/ 	.word	0x00000000


	//----- nvinfo : EIATTR_MIN_STACK_SIZE
	.align		4
.L_7:
        /*0024*/ 	.byte	0x04, 0x12
        /*0026*/ 	.short	(.L_9 - .L_8)
	.align		4
.L_8:
        /*0028*/ 	.word	index@(triton_poi_fused__native_batch_norm_legit_no_training_34)
        /*002c*/ 	.word	0x00000000
.L_9:


//--------------------- .nv.info.triton_poi_fused__native_batch_norm_legit_no_training_34 --------------------------
	.section	.nv.info.triton_poi_fused__native_batch_norm_legit_no_training_34,"",@"SHT_CUDA_INFO"
	.sectionflags	@""
	.align	4


	//----- nvinfo : EIATTR_CUDA_API_VERSION
	.align		4
        /*0000*/ 	.byte	0x04, 0x37
        /*0002*/ 	.short	(.L_11 - .L_10)
.L_10:
        /*0004*/ 	.word	0x0000007c


	//----- nvinfo : EIATTR_KPARAM_INFO
	.align		4
.L_11:
        /*0008*/ 	.byte	0x04, 0x17
        /*000a*/ 	.short	(.L_13 - .L_12)
.L_12:
        /*000c*/ 	.word	0x00000000
        /*0010*/ 	.short	0x0006
        /*0012*/ 	.short	0x0030
        /*0014*/ 	.byte	0x00, 0xf0, 0x11, 0x00


	//----- nvinfo : EIATTR_KPARAM_INFO
	.align		4
.L_13:
        /*0018*/ 	.byte	0x04, 0x17
        /*001a*/ 	.short	(.L_15 - .L_14)
.L_14:
        /*001c*/ 	.word	0x00000000
        /*0020*/ 	.short	0x0005
        /*0022*/ 	.short	0x0028
        /*0024*/ 	.byte	0x00, 0xf4, 0x21, 0x00


	//----- nvinfo : EIATTR_KPARAM_INFO
	.align		4
.L_15:
        /*0028*/ 	.byte	0x04, 0x17
        /*002a*/ 	.short	(.L_17 - .L_16)
.L_16:
        /*002c*/ 	.word	0x00000000
        /*0030*/ 	.short	0x0004
        /*0032*/ 	.short	0x0020
        /*0034*/ 	.byte	0x00, 0xf4, 0x21, 0x00


	//----- nvinfo : EIATTR_KPARAM_INFO
	.align		4
.L_17:
        /*0038*/ 	.byte	0x04, 0x17
        /*003a*/ 	.short	(.L_19 - .L_18)
.L_18:
        /*003c*/ 	.word	0x00000000
        /*0040*/ 	.short	0x0003
        /*0042*/ 	.short	0x0018
        /*0044*/ 	.byte	0x00, 0xf4, 0x21, 0x00


	//----- nvinfo : EIATTR_KPARAM_INFO
	.align		4
.L_19:
        /*0048*/ 	.byte	0x04, 0x17
        /*004a*/ 	.short	(.L_21 - .L_20)
.L_20:
        /*004c*/ 	.word	0x00000000
        /*0050*/ 	.short	0x0002
        /*0052*/ 	.short	0x0010
        /*0054*/ 	.byte	0x00, 0xf4, 0x21, 0x00


	//----- nvinfo : EIATTR_KPARAM_INFO
	.align		4
.L_21:
        /*0058*/ 	.byte	0x04, 0x17
        /*005a*/ 	.short	(.L_23 - .L_22)
.L_22:
        /*005c*/ 	.word	0x00000000
        /*0060*/ 	.short	0x0001
        /*0062*/ 	.short	0x0008
        /*0064*/ 	.byte	0x00, 0xf4, 0x21, 0x00


	//----- nvinfo : EIATTR_KPARAM_INFO
	.align		4
.L_23:
        /*0068*/ 	.byte	0x04, 0x17
        /*006a*/ 	.short	(.L_25 - .L_24)
.L_24:
        /*006c*/ 	.word	0x00000000
        /*0070*/ 	.short	0x0000
        /*0072*/ 	.short	0x0000
        /*0074*/ 	.byte	0x00, 0xf4, 0x21, 0x00


	//----- nvinfo : EIATTR_SPARSE_MMA_MASK
	.align		4
.L_25:
        /*0078*/ 	.byte	0x03, 0x50
        /*007a*/ 	.short	0x0000


	//----- nvinfo : EIATTR_MAXREG_COUNT
	.align		4
        /*007c*/ 	.byte	0x03, 0x1b
        /*007e*/ 	.short	0x00ff


	//----- nvinfo : EIATTR_EXIT_INSTR_OFFSETS
	.align		4
        /*0080*/ 	.byte	0x04, 0x1c
        /*0082*/ 	.short	(.L_27 - .L_26)


	//   ....[0]....
.L_26:
        /*0084*/ 	.word	0x000003d0


	//   ....[1]....
        /*0088*/ 	.word	0x000003f0


	//----- nvinfo : EIATTR_REQNTID
	.align		4
.L_27:
        /*008c*/ 	.byte	0x04, 0x10
        /*008e*/ 	.short	(.L_29 - .L_28)
.L_28:
        /*0090*/ 	.word	0x00000080
        /*0094*/ 	.word	0x00000001
        /*0098*/ 	.word	0x00000001


	//----- nvinfo : EIATTR_CBANK_PARAM_SIZE
	.align		4
.L_29:
        /*009c*/ 	.byte	0x03, 0x19
        /*009e*/ 	.short	0x0034


	//----- nvinfo : EIATTR_PARAM_CBANK
	.align		4
        /*00a0*/ 	.byte	0x04, 0x0a
        /*00a2*/ 	.short	(.L_31 - .L_30)
	.align		4
.L_30:
        /*00a4*/ 	.word	index@(.nv.constant0.triton_poi_fused__native_batch_norm_legit_no_training_34)
        /*00a8*/ 	.short	0x0210
        /*00aa*/ 	.short	0x0034


	//----- nvinfo : EIATTR_SW_WAR
	.align		4
.L_31:
        /*00ac*/ 	.byte	0x04, 0x36
        /*00ae*/ 	.short	(.L_33 - .L_32)
.L_32:
        /*00b0*/ 	.word	0x00000008
.L_33:


//--------------------- .nv.callgraph             --------------------------
	.section	.nv.callgraph,"",@"SHT_CUDA_CALLGRAPH"
	.align	4
	.sectionentsize	8
	.align		4
        /*0000*/ 	.word	0x00000000
	.align		4
        /*0004*/ 	.word	0xffffffff
	.align		4
        /*0008*/ 	.word	0x00000000
	.align		4
        /*000c*/ 	.word	0xfffffffe
	.align		4
        /*0010*/ 	.word	0x00000000
	.align		4
        /*0014*/ 	.word	0xfffffffd
	.align		4
        /*0018*/ 	.word	0x00000000
	.align		4
        /*001c*/ 	.word	0xfffffffc


//--------------------- .nv.constant4             --------------------------
	.section	.nv.constant4,"a",@progbits
	.align	8
	.align		8
.nv.constant4:
        /*0000*/ 	.dword	_$_str
	.align		8
        /*0008*/ 	.dword	_$_str_$_2


//--------------------- .text.triton_poi_fused__native_batch_norm_legit_no_training_34 --------------------------
	.section	.text.triton_poi_fused__native_batch_norm_legit_no_training_34,"ax",@progbits
	.align	128
        .global         triton_poi_fused__native_batch_norm_legit_no_training_34
        .type           triton_poi_fused__native_batch_norm_legit_no_training_34,@function
        .size           triton_poi_fused__native_batch_norm_legit_no_training_34,(.L_x_1 - triton_poi_fused__native_batch_norm_legit_no_training_34)
        .other          triton_poi_fused__native_batch_norm_legit_no_training_34,@"STO_CUDA_ENTRY STV_DEFAULT"
triton_poi_fused__native_batch_norm_legit_no_training_34:
.text.triton_poi_fused__native_batch_norm_legit_no_training_34:
[----:B------:R-:W0:Y:S01]  /*0000*/  LDC R1, c[0x0][0x28] ;  /* 0x00000a00ff017b82 */ /* 0x000e220000000800 */
[----:B------:R-:W1:Y:S07]  /*0010*/  S2R R0, SR_TID.X ;  /* 0x0000000000007919 */ /* 0x000e6e0000002100 */
[----:B------:R-:W2:Y:S01]  /*0020*/  LDC.64 R8, c[0x0][0x220] ;  /* 0x00008800ff087b82 */ /* 0x000ea20000000a00 */
[----:B------:R-:W-:Y:S01]  /*0030*/  ULDC.64 UR4, c[0x0][0x208] ;  /* 0x0000820000047ab9 */ /* 0x000fe20000000a00 */
[----:B------:R-:W3:Y:S06]  /*0040*/  S2R R3, SR_CTAID.X ;  /* 0x0000000000037919 */ /* 0x000eec0000002500 */
[----:B------:R-:W4:Y:S08]  /*0050*/  LDC.64 R12, c[0x0][0x210] ;  /* 0x00008400ff0c7b82 */ /* 0x000f300000000a00 */
[----:B------:R-:W5:Y:S08]  /*0060*/  LDC.64 R14, c[0x0][0x218] ;  /* 0x00008600ff0e7b82 */ /* 0x000f700000000a00 */
[----:B------:R-:W5:Y:S01]  /*0070*/  LDC.64 R16, c[0x0][0x228] ;  /* 0x00008a00ff107b82 */ /* 0x000f620000000a00 */
[----:B-1----:R-:W-:-:S07]  /*0080*/  SHF.L.U32 R0, R0, 0x1, RZ ;  /* 0x0000000100007819 */ /* 0x002fce00000006ff */
[----:B------:R-:W1:Y:S01]  /*0090*/  LDC.64 R18, c[0x0][0x230] ;  /* 0x00008c00ff127b82 */ /* 0x000e620000000a00 */
[----:B------:R-:W-:-:S04]  /*00a0*/  LOP3.LUT R0, R0, 0xfe, RZ, 0xc0, !PT ;  /* 0x000000fe00007812 */ /* 0x000fc800078ec0ff */
[----:B---3--:R-:W-:-:S04]  /*00b0*/  LEA R0, R3, R0, 0x8 ;  /* 0x0000000003007211 */ /* 0x008fc800078e40ff */
[C---:B------:R-:W-:Y:S01]  /*00c0*/  ISETP.GE.AND P4, PT, R0.reuse, 0x1200, PT ;  /* 0x000012000000780c */ /* 0x040fe20003f86270 */
[----:B------:R-:W-:-:S05]  /*00d0*/  IMAD.HI R2, R0, 0x38e38e39, RZ ;  /* 0x38e38e3900027827 */ /* 0x000fca00078e02ff */
[----:B------:R-:W-:-:S04]  /*00e0*/  SHF.R.U32.HI R3, RZ, 0x1f, R2 ;  /* 0x0000001fff037819 */ /* 0x000fc80000011602 */
[----:B------:R-:W-:-:S05]  /*00f0*/  LEA.HI.SX32 R3, R2, R3, 0x1c ;  /* 0x0000000302037211 */ /* 0x000fca00078fe2ff */
[----:B------:R-:W-:Y:S01]  /*0100*/  IMAD R11, R3, -0x48, R0 ;  /* 0xffffffb8030b7824 */ /* 0x000fe200078e0200 */
[----:B------:R-:W-:-:S03]  /*0110*/  CS2R R2, SRZ ;  /* 0x0000000000027805 */ /* 0x000fc6000001ff00 */
[----:B--2---:R-:W-:-:S05]  /*0120*/  IMAD.WIDE R8, R11, 0x4, R8 ;  /* 0x000000040b087825 */ /* 0x004fca00078e0208 */
[----:B------:R2:W3:Y:S01]  /*0130*/  @!P4 LDG.E.EL.64 R2, desc[UR4][R8.64] ;  /* 0x000000040802c981 */ /* 0x0004e2000c2e1b00 */
[----:B------:R-:W-:Y:S02]  /*0140*/  CS2R R4, SRZ ;  /* 0x0000000000047805 */ /* 0x000fe4000001ff00 */
[----:B------:R-:W-:Y:S01]  /*0150*/  CS2R R6, SRZ ;  /* 0x0000000000067805 */ /* 0x000fe2000001ff00 */
[----:B----4-:R-:W-:-:S04]  /*0160*/  IMAD.WIDE R12, R0, 0x4, R12 ;  /* 0x00000004000c7825 */ /* 0x010fc800078e020c */
[C---:B-----5:R-:W-:Y:S01]  /*0170*/  IMAD.WIDE R14, R11.reuse, 0x4, R14 ;  /* 0x000000040b0e7825 */ /* 0x060fe200078e020e */
[----:B------:R-:W4:Y:S04]  /*0180*/  @!P4 LDG.E.64 R4, desc[UR4][R12.64] ;  /* 0x000000040c04c981 */ /* 0x000f28000c1e1b00 */
[----:B------:R5:W4:Y:S01]  /*0190*/  @!P4 LDG.E.EL.64 R6, desc[UR4][R14.64] ;  /* 0x000000040e06c981 */ /* 0x000b22000c2e1b00 */
[----:B0-----:R-:W-:Y:S01]  /*01a0*/  IMAD.WIDE R16, R11, 0x4, R16 ;  /* 0x000000040b107825 */ /* 0x001fe200078e0210 */
[----:B--2---:R-:W-:-:S03]  /*01b0*/  CS2R R8, SRZ ;  /* 0x0000000000087805 */ /* 0x004fc6000001ff00 */
[----:B-1----:R-:W-:Y:S01]  /*01c0*/  IMAD.WIDE R18, R11, 0x4, R18 ;  /* 0x000000040b127825 */ /* 0x002fe200078e0212 */
[----:B------:R-:W-:-:S04]  /*01d0*/  CS2R R10, SRZ ;  /* 0x00000000000a7805 */ /* 0x000fc8000001ff00 */
[----:B------:R-:W2:Y:S04]  /*01e0*/  @!P4 LDG.E.EL.64 R8, desc[UR4][R18.64] ;  /* 0x000000041208c981 */ /* 0x000ea8000c2e1b00 */
[----:B------:R-:W2:Y:S01]  /*01f0*/  @!P4 LDG.E.EL.64 R10, desc[UR4][R16.64] ;  /* 0x00000004100ac981 */ /* 0x000ea2000c2e1b00 */
[----:B-----5:R-:W-:Y:S01]  /*0200*/  HFMA2.MMA R15, -RZ, RZ, 1.625, 0 ;  /* 0x3e800000ff0f7435 */ /* 0x020fe200000001ff */
[----:B---3--:R-:W-:Y:S01]  /*0210*/  FADD R2, R2, 9.9999997473787516356e-06 ;  /* 0x3727c5ac02027421 */ /* 0x008fe20000000000 */
[----:B------:R-:W-:-:S03]  /*0220*/  FADD R12, R3, 9.9999997473787516356e-06 ;  /* 0x3727c5ac030c7421 */ /* 0x000fc60000000000 */
[----:B------:R0:W1:Y:S08]  /*0230*/  MUFU.SQRT R13, R2 ;  /* 0x00000002000d7308 */ /* 0x0000700000002000 */
[----:B------:R-:W3:Y:S01]  /*0240*/  MUFU.SQRT R14, R12 ;  /* 0x0000000c000e7308 */ /* 0x000ee20000002000 */
[----:B0-----:R-:W0:Y:S01]  /*0250*/  LDC.64 R2, c[0x0][0x238] ;  /* 0x00008e00ff027b82 */ /* 0x001e220000000a00 */
[----:B-1----:R-:W-:-:S02]  /*0260*/  FSETP.GT.AND P0, PT, R13, 8.50705917302346158658e+37, PT ;  /* 0x7e8000000d00780b */ /* 0x002fc40003f04000 */
[----:B------:R-:W-:Y:S02]  /*0270*/  FSETP.GEU.AND P2, PT, R13, 1.175494350822287508e-38, PT ;  /* 0x008000000d00780b */ /* 0x000fe40003f4e000 */
[C---:B---3--:R-:W-:Y:S02]  /*0280*/  FSETP.GT.AND P1, PT, R14.reuse, 8.50705917302346158658e+37, PT ;  /* 0x7e8000000e00780b */ /* 0x048fe40003f24000 */
[----:B------:R-:W-:-:S07]  /*0290*/  FSETP.GEU.AND P3, PT, R14, 1.175494350822287508e-38, PT ;  /* 0x008000000e00780b */ /* 0x000fce0003f6e000 */
[----:B------:R-:W-:-:S04]  /*02a0*/  @P0 FMUL R13, R13, 0.25 ;  /* 0x3e8000000d0d0820 */ /* 0x000fc80000400000 */
[----:B------:R-:W-:Y:S01]  /*02b0*/  @!P2 FMUL R13, R13, 16777216 ;  /* 0x4b8000000d0da820 */ /* 0x000fe20000400000 */
[----:B------:R-:W-:-:S04]  /*02c0*/  @P1 FMUL R14, R14, 0.25 ;  /* 0x3e8000000e0e1820 */ /* 0x000fc80000400000 */
[----:B------:R-:W-:Y:S01]  /*02d0*/  @!P3 FMUL R14, R14, 16777216 ;  /* 0x4b8000000e0eb820 */ /* 0x000fe20000400000 */
[----:B------:R-:W1:Y:S01]  /*02e0*/  MUFU.RCP R13, R13 ;  /* 0x0000000d000d7308 */ /* 0x000e620000001000 */
[----:B------:R-:W-:-:S07]  /*02f0*/  FSEL R12, R15, 1, P0 ;  /* 0x3f8000000f0c7808 */ /* 0x000fce0000000000 */
[----:B------:R-:W3:Y:S01]  /*0300*/  MUFU.RCP R14, R14 ;  /* 0x0000000e000e7308 */ /* 0x000ee20000001000 */
[----:B------:R-:W-:Y:S01]  /*0310*/  FSEL R15, R15, 1, P1 ;  /* 0x3f8000000f0f7808 */ /* 0x000fe20000800000 */
[----:B------:R-:W-:Y:S01]  /*0320*/  @!P2 FMUL R12, R12, 16777216 ;  /* 0x4b8000000c0ca820 */ /* 0x000fe20000400000 */
[----:B----4-:R-:W-:-:S03]  /*0330*/  FADD R4, -R6, R4 ;  /* 0x0000000406047221 */ /* 0x010fc60000000100 */
[----:B------:R-:W-:Y:S01]  /*0340*/  @!P3 FMUL R15, R15, 16777216 ;  /* 0x4b8000000f0fb820 */ /* 0x000fe20000400000 */
[----:B------:R-:W-:Y:S01]  /*0350*/  FADD R5, -R7, R5 ;  /* 0x0000000507057221 */ /* 0x000fe20000000100 */
[----:B-1----:R-:W-:Y:S02]  /*0360*/  FMUL R13, R13, R12 ;  /* 0x0000000c0d0d7220 */ /* 0x002fe40000400000 */
[----:B---3--:R-:W-:Y:S02]  /*0370*/  FMUL R6, R14, R15 ;  /* 0x0000000f0e067220 */ /* 0x008fe40000400000 */
[----:B------:R-:W-:Y:S02]  /*0380*/  FMUL R13, R4, R13 ;  /* 0x0000000d040d7220 */ /* 0x000fe40000400000 */
[----:B------:R-:W-:Y:S01]  /*0390*/  FMUL R6, R5, R6 ;  /* 0x0000000605067220 */ /* 0x000fe20000400000 */
[----:B0-----:R-:W-:-:S04]  /*03a0*/  IMAD.WIDE R2, R0, 0x4, R2 ;  /* 0x0000000400027825 */ /* 0x001fc800078e0202 */
[----:B--2---:R-:W-:Y:S01]  /*03b0*/  FFMA R8, R13, R10, R8 ;  /* 0x0000000a0d087223 */ /* 0x004fe20000000008 */
[----:B------:R-:W-:Y:S01]  /*03c0*/  FFMA R9, R6, R11, R9 ;  /* 0x0000000b06097223 */ /* 0x000fe20000000009 */
[----:B------:R-:W-:Y:S06]  /*03d0*/  @P4 EXIT ;  /* 0x000000000000494d */ /* 0x000fec0003800000 */
[----:B------:R-:W-:Y:S01]  /*03e0*/  STG.E.64 desc[UR4][R2.64], R8 ;  /* 0x0000000802007986 */ /* 0x000fe2000c101b04 */
[----:B------:R-:W-:Y:S05]  /*03f0*/  EXIT ;  /* 0x000000000000794d */ /* 0x000fea0003800000 */
.L_x_0:
[----:B------:R-:W-:-:S00]  /*0400*/  BRA `(.L_x_0) ;  /* 0xfffffffc00fc7947 */ /* 0x000fc0000383ffff */
[----:B------:R-:W-:-:S00]  /*0410*/  NOP ;  /* 0x0000000000007918 */ /* 0x000fc00000000000 */
        /* <DEDUP_REMOVED lines=14> */
.L_x_1:


//--------------------- .nv.global.init           --------------------------
	.section	.nv.global.init,"aw",@progbits
.nv.global.init:
	.type		_$_str,@object
	.size		_$_str,(_$_str_$_2 - _$_str)
_$_str:
        /*0000*/ 	.byte	0x5f, 0x5f, 0x43, 0x55, 0x44, 0x41, 0x5f, 0x46, 0x54, 0x5a, 0x00
	.type		_$_str_$_2,@object
	.size		_$_str_$_2,(.L_1 - _$_str_$_2)
_$_str_$_2:
        /*000b*/ 	.byte	0x5f, 0x5f, 0x43, 0x55, 0x44, 0x41, 0x5f, 0x50, 0x52, 0x45, 0x43, 0x5f, 0x53, 0x51, 0x52, 0x54
        /*001b*/ 	.byte	0x00
.L_1:


//--------------------- .nv.constant0.triton_poi_fused__native_batch_norm_legit_no_training_34 --------------------------
	.section	.nv.constant0.triton_poi_fused__native_batch_norm_legit_no_training_34,"a",@progbits
	.sectionflags	@""
	.align	4
.nv.constant0.triton_poi_fused__native_batch_norm_legit_no_training_34:
	.zero		580
